//
// Generated by NVIDIA NVVM Compiler
//
// Compiler Build ID: CL-36424714
// Cuda compilation tools, release 13.0, V13.0.88
// Based on NVVM 20.0.0
//

.version 9.0
.target sm_100
.address_size 64

	// .globl	_Z22t_v_alter_multispikev2PdS_PiS_PKiPKdiidddd

.visible .entry _Z22t_v_alter_multispikev2PdS_PiS_PKiPKdiidddd(
	.param .u64 .ptr .align 1 _Z22t_v_alter_multispikev2PdS_PiS_PKiPKdiidddd_param_0,
	.param .u64 .ptr .align 1 _Z22t_v_alter_multispikev2PdS_PiS_PKiPKdiidddd_param_1,
	.param .u64 .ptr .align 1 _Z22t_v_alter_multispikev2PdS_PiS_PKiPKdiidddd_param_2,
	.param .u64 .ptr .align 1 _Z22t_v_alter_multispikev2PdS_PiS_PKiPKdiidddd_param_3,
	.param .u64 .ptr .align 1 _Z22t_v_alter_multispikev2PdS_PiS_PKiPKdiidddd_param_4,
	.param .u64 .ptr .align 1 _Z22t_v_alter_multispikev2PdS_PiS_PKiPKdiidddd_param_5,
	.param .u32 _Z22t_v_alter_multispikev2PdS_PiS_PKiPKdiidddd_param_6,
	.param .u32 _Z22t_v_alter_multispikev2PdS_PiS_PKiPKdiidddd_param_7,
	.param .f64 _Z22t_v_alter_multispikev2PdS_PiS_PKiPKdiidddd_param_8,
	.param .f64 _Z22t_v_alter_multispikev2PdS_PiS_PKiPKdiidddd_param_9,
	.param .f64 _Z22t_v_alter_multispikev2PdS_PiS_PKiPKdiidddd_param_10,
	.param .f64 _Z22t_v_alter_multispikev2PdS_PiS_PKiPKdiidddd_param_11
)
{
	.reg .pred 	%p<75>;
	.reg .b32 	%r<73>;
	.reg .b64 	%rd<47>;
	.reg .b64 	%fd<204>;

	ld.param.u64 	%rd13, [_Z22t_v_alter_multispikev2PdS_PiS_PKiPKdiidddd_param_1];
	ld.param.u32 	%r36, [_Z22t_v_alter_multispikev2PdS_PiS_PKiPKdiidddd_param_6];
	ld.param.u32 	%r37, [_Z22t_v_alter_multispikev2PdS_PiS_PKiPKdiidddd_param_7];
	ld.param.f64 	%fd90, [_Z22t_v_alter_multispikev2PdS_PiS_PKiPKdiidddd_param_8];
	ld.param.f64 	%fd91, [_Z22t_v_alter_multispikev2PdS_PiS_PKiPKdiidddd_param_9];
	ld.param.f64 	%fd92, [_Z22t_v_alter_multispikev2PdS_PiS_PKiPKdiidddd_param_10];
	cvta.to.global.u64 	%rd1, %rd13;
	mov.u32 	%r38, %ctaid.x;
	mov.u32 	%r39, %ntid.x;
	mov.u32 	%r40, %tid.x;
	mad.lo.s32 	%r1, %r38, %r39, %r40;
	setp.ge.s32 	%p6, %r1, %r37;
	@%p6 bra 	$L__BB0_43;
	mul.lo.s32 	%r70, %r36, %r1;
	add.s32 	%r3, %r70, %r36;
	add.s32 	%r42, %r3, -1;
	cvt.rn.f64.s32 	%fd176, %r42;
	setp.lt.s32 	%p7, %r36, 1;
	mov.b32 	%r72, 0;
	mov.f64 	%fd177, %fd176;
	@%p7 bra 	$L__BB0_39;
	add.s32 	%r45, %r70, 1;
	max.s32 	%r46, %r3, %r45;
	sub.s32 	%r4, %r46, %r70;
	and.b32  	%r5, %r4, 3;
	sub.s32 	%r47, %r70, %r46;
	setp.gt.u32 	%p9, %r47, -4;
	mov.b32 	%r72, 0;
	mov.f64 	%fd174, 0d7FEFFFFFFFFFFFFF;
	mov.f64 	%fd175, 0d0000000000000000;
	mov.pred 	%p73, -1;
	mov.f64 	%fd177, %fd176;
	mov.f64 	%fd184, %fd175;
	mov.f64 	%fd185, %fd175;
	mov.f64 	%fd186, %fd175;
	mov.f64 	%fd187, %fd175;
	mov.f64 	%fd188, %fd175;
	@%p9 bra 	$L__BB0_30;
	add.s32 	%r59, %r70, 2;
	and.b32  	%r49, %r4, -4;
	neg.s32 	%r58, %r49;
	mov.b32 	%r72, 0;
	mov.f64 	%fd174, 0d7FEFFFFFFFFFFFFF;
	mov.f64 	%fd175, 0d0000000000000000;
	mov.pred 	%p73, -1;
	mov.f64 	%fd177, %fd176;
$L__BB0_4:
	ld.param.u64 	%rd45, [_Z22t_v_alter_multispikev2PdS_PiS_PKiPKdiidddd_param_5];
	ld.param.u64 	%rd40, [_Z22t_v_alter_multispikev2PdS_PiS_PKiPKdiidddd_param_0];
	add.s32 	%r11, %r59, -2;
	mul.f64 	%fd98, %fd90, %fd186;
	mul.f64 	%fd99, %fd91, %fd185;
	cvta.to.global.u64 	%rd14, %rd45;
	mul.wide.s32 	%rd15, %r11, 8;
	add.s64 	%rd2, %rd14, %rd15;
	ld.global.f64 	%fd100, [%rd2];
	setp.neu.f64 	%p11, %fd100, 0d0000000000000000;
	add.f64 	%fd101, %fd98, %fd100;
	add.f64 	%fd102, %fd99, %fd100;
	selp.f64 	%fd11, %fd101, %fd98, %p11;
	selp.f64 	%fd12, %fd102, %fd99, %p11;
	mul.f64 	%fd103, %fd90, %fd184;
	add.f64 	%fd104, %fd92, %fd103;
	selp.f64 	%fd13, %fd103, %fd104, %p73;
	sub.f64 	%fd105, %fd11, %fd12;
	sub.f64 	%fd14, %fd105, %fd13;
	add.s64 	%rd3, %rd1, %rd15;
	st.global.f64 	[%rd3], %fd14;
	setp.leu.f64 	%p12, %fd14, %fd92;
	cvta.to.global.u64 	%rd16, %rd40;
	add.s64 	%rd4, %rd16, %rd15;
	@%p12 bra 	$L__BB0_6;
	mov.b64 	%rd17, 4607182418800017408;
	st.global.u64 	[%rd4], %rd17;
	add.s32 	%r72, %r72, 1;
$L__BB0_6:
	setp.leu.f64 	%p13, %fd187, 0d0000000000000000;
	setp.leu.f64 	%p14, %fd188, %fd14;
	or.pred  	%p15, %p13, %p14;
	@%p15 bra 	$L__BB0_10;
	setp.leu.f64 	%p16, %fd188, %fd92;
	setp.geu.f64 	%p17, %fd188, %fd174;
	or.pred  	%p18, %p16, %p17;
	@%p18 bra 	$L__BB0_9;
	add.s32 	%r51, %r59, -3;
	cvt.rn.f64.s32 	%fd176, %r51;
	mov.f64 	%fd174, %fd188;
	bra.uni 	$L__BB0_10;
$L__BB0_9:
	setp.le.f64 	%p19, %fd188, %fd92;
	setp.gt.f64 	%p20, %fd188, %fd175;
	and.pred  	%p21, %p19, %p20;
	add.s32 	%r50, %r59, -3;
	cvt.rn.f64.s32 	%fd106, %r50;
	selp.f64 	%fd175, %fd14, %fd175, %p21;
	selp.f64 	%fd177, %fd106, %fd177, %p21;
$L__BB0_10:
	mul.f64 	%fd107, %fd90, %fd11;
	mul.f64 	%fd108, %fd91, %fd12;
	ld.global.f64 	%fd109, [%rd2+8];
	setp.neu.f64 	%p23, %fd109, 0d0000000000000000;
	add.f64 	%fd110, %fd107, %fd109;
	add.f64 	%fd111, %fd108, %fd109;
	selp.f64 	%fd22, %fd110, %fd107, %p23;
	selp.f64 	%fd23, %fd111, %fd108, %p23;
	mul.f64 	%fd112, %fd90, %fd13;
	add.f64 	%fd113, %fd92, %fd112;
	selp.f64 	%fd24, %fd112, %fd113, %p12;
	sub.f64 	%fd114, %fd22, %fd23;
	sub.f64 	%fd25, %fd114, %fd24;
	st.global.f64 	[%rd3+8], %fd25;
	setp.leu.f64 	%p24, %fd25, %fd92;
	@%p24 bra 	$L__BB0_12;
	mov.b64 	%rd18, 4607182418800017408;
	st.global.u64 	[%rd4+8], %rd18;
	add.s32 	%r72, %r72, 1;
$L__BB0_12:
	setp.leu.f64 	%p25, %fd14, %fd188;
	setp.leu.f64 	%p26, %fd14, %fd25;
	or.pred  	%p27, %p25, %p26;
	@%p27 bra 	$L__BB0_16;
	setp.gt.f64 	%p28, %fd14, %fd92;
	setp.lt.f64 	%p29, %fd14, %fd174;
	and.pred  	%p30, %p28, %p29;
	@%p30 bra 	$L__BB0_15;
	setp.le.f64 	%p31, %fd14, %fd92;
	setp.gt.f64 	%p32, %fd14, %fd175;
	and.pred  	%p33, %p31, %p32;
	cvt.rn.f64.s32 	%fd115, %r11;
	selp.f64 	%fd175, %fd25, %fd175, %p33;
	selp.f64 	%fd177, %fd115, %fd177, %p33;
	bra.uni 	$L__BB0_16;
$L__BB0_15:
	cvt.rn.f64.s32 	%fd176, %r11;
	mov.f64 	%fd174, %fd14;
$L__BB0_16:
	mul.f64 	%fd116, %fd90, %fd22;
	mul.f64 	%fd117, %fd91, %fd23;
	ld.global.f64 	%fd118, [%rd2+16];
	setp.neu.f64 	%p35, %fd118, 0d0000000000000000;
	add.f64 	%fd119, %fd116, %fd118;
	add.f64 	%fd120, %fd117, %fd118;
	selp.f64 	%fd33, %fd119, %fd116, %p35;
	selp.f64 	%fd34, %fd120, %fd117, %p35;
	mul.f64 	%fd121, %fd90, %fd24;
	add.f64 	%fd122, %fd92, %fd121;
	selp.f64 	%fd35, %fd121, %fd122, %p24;
	sub.f64 	%fd123, %fd33, %fd34;
	sub.f64 	%fd36, %fd123, %fd35;
	st.global.f64 	[%rd3+16], %fd36;
	setp.leu.f64 	%p36, %fd36, %fd92;
	@%p36 bra 	$L__BB0_18;
	mov.b64 	%rd19, 4607182418800017408;
	st.global.u64 	[%rd4+16], %rd19;
	add.s32 	%r72, %r72, 1;
$L__BB0_18:
	setp.leu.f64 	%p37, %fd25, %fd14;
	setp.leu.f64 	%p38, %fd25, %fd36;
	or.pred  	%p39, %p37, %p38;
	@%p39 bra 	$L__BB0_22;
	setp.gt.f64 	%p40, %fd25, %fd92;
	setp.lt.f64 	%p41, %fd25, %fd174;
	and.pred  	%p42, %p40, %p41;
	@%p42 bra 	$L__BB0_21;
	setp.le.f64 	%p43, %fd25, %fd92;
	setp.gt.f64 	%p44, %fd25, %fd175;
	and.pred  	%p45, %p43, %p44;
	add.s32 	%r52, %r59, -1;
	cvt.rn.f64.s32 	%fd124, %r52;
	selp.f64 	%fd175, %fd36, %fd175, %p45;
	selp.f64 	%fd177, %fd124, %fd177, %p45;
	bra.uni 	$L__BB0_22;
$L__BB0_21:
	add.s32 	%r53, %r59, -1;
	cvt.rn.f64.s32 	%fd176, %r53;
	mov.f64 	%fd174, %fd25;
$L__BB0_22:
	mul.f64 	%fd125, %fd90, %fd33;
	mul.f64 	%fd126, %fd91, %fd34;
	ld.global.f64 	%fd127, [%rd2+24];
	setp.neu.f64 	%p47, %fd127, 0d0000000000000000;
	add.f64 	%fd128, %fd125, %fd127;
	add.f64 	%fd129, %fd126, %fd127;
	selp.f64 	%fd186, %fd128, %fd125, %p47;
	selp.f64 	%fd185, %fd129, %fd126, %p47;
	mul.f64 	%fd130, %fd90, %fd35;
	add.f64 	%fd131, %fd92, %fd130;
	selp.f64 	%fd184, %fd130, %fd131, %p36;
	sub.f64 	%fd132, %fd186, %fd185;
	sub.f64 	%fd188, %fd132, %fd184;
	st.global.f64 	[%rd3+24], %fd188;
	setp.leu.f64 	%p73, %fd188, %fd92;
	@%p73 bra 	$L__BB0_24;
	mov.b64 	%rd20, 4607182418800017408;
	st.global.u64 	[%rd4+24], %rd20;
	add.s32 	%r72, %r72, 1;
$L__BB0_24:
	setp.leu.f64 	%p48, %fd36, %fd25;
	setp.leu.f64 	%p49, %fd36, %fd188;
	or.pred  	%p50, %p48, %p49;
	@%p50 bra 	$L__BB0_28;
	setp.gt.f64 	%p51, %fd36, %fd92;
	setp.lt.f64 	%p52, %fd36, %fd174;
	and.pred  	%p53, %p51, %p52;
	@%p53 bra 	$L__BB0_27;
	setp.le.f64 	%p54, %fd36, %fd92;
	setp.gt.f64 	%p55, %fd36, %fd175;
	and.pred  	%p56, %p54, %p55;
	cvt.rn.f64.s32 	%fd133, %r59;
	selp.f64 	%fd175, %fd188, %fd175, %p56;
	selp.f64 	%fd177, %fd133, %fd177, %p56;
	bra.uni 	$L__BB0_28;
$L__BB0_27:
	cvt.rn.f64.s32 	%fd176, %r59;
	mov.f64 	%fd174, %fd36;
$L__BB0_28:
	sub.f64 	%fd187, %fd188, %fd36;
	add.s32 	%r59, %r59, 4;
	add.s32 	%r58, %r58, 4;
	setp.ne.s32 	%p57, %r58, 0;
	@%p57 bra 	$L__BB0_4;
	add.s32 	%r70, %r59, -2;
$L__BB0_30:
	setp.eq.s32 	%p58, %r5, 0;
	@%p58 bra 	$L__BB0_39;
	neg.s32 	%r68, %r5;
$L__BB0_32:
	.pragma "nounroll";
	mov.f64 	%fd75, %fd188;
	ld.param.u64 	%rd46, [_Z22t_v_alter_multispikev2PdS_PiS_PKiPKdiidddd_param_5];
	mul.wide.s32 	%rd5, %r70, 8;
	add.s64 	%rd21, %rd1, %rd5;
	cvta.to.global.u64 	%rd22, %rd46;
	add.s64 	%rd23, %rd22, %rd5;
	mul.f64 	%fd134, %fd90, %fd186;
	mul.f64 	%fd135, %fd91, %fd185;
	ld.global.f64 	%fd136, [%rd23];
	setp.neu.f64 	%p59, %fd136, 0d0000000000000000;
	add.f64 	%fd137, %fd134, %fd136;
	add.f64 	%fd138, %fd135, %fd136;
	selp.f64 	%fd186, %fd137, %fd134, %p59;
	selp.f64 	%fd185, %fd138, %fd135, %p59;
	mul.f64 	%fd139, %fd90, %fd184;
	add.f64 	%fd140, %fd92, %fd139;
	selp.f64 	%fd184, %fd139, %fd140, %p73;
	sub.f64 	%fd141, %fd186, %fd185;
	sub.f64 	%fd188, %fd141, %fd184;
	st.global.f64 	[%rd21], %fd188;
	setp.leu.f64 	%p73, %fd188, %fd92;
	@%p73 bra 	$L__BB0_34;
	ld.param.u64 	%rd41, [_Z22t_v_alter_multispikev2PdS_PiS_PKiPKdiidddd_param_0];
	cvta.to.global.u64 	%rd24, %rd41;
	add.s64 	%rd25, %rd24, %rd5;
	mov.b64 	%rd26, 4607182418800017408;
	st.global.u64 	[%rd25], %rd26;
	add.s32 	%r72, %r72, 1;
$L__BB0_34:
	setp.leu.f64 	%p60, %fd187, 0d0000000000000000;
	setp.leu.f64 	%p61, %fd75, %fd188;
	or.pred  	%p62, %p60, %p61;
	@%p62 bra 	$L__BB0_38;
	setp.gt.f64 	%p63, %fd75, %fd92;
	setp.lt.f64 	%p64, %fd75, %fd174;
	and.pred  	%p65, %p63, %p64;
	@%p65 bra 	$L__BB0_37;
	setp.le.f64 	%p66, %fd75, %fd92;
	setp.gt.f64 	%p67, %fd75, %fd175;
	and.pred  	%p68, %p66, %p67;
	add.s32 	%r54, %r70, -1;
	cvt.rn.f64.s32 	%fd142, %r54;
	selp.f64 	%fd175, %fd188, %fd175, %p68;
	selp.f64 	%fd177, %fd142, %fd177, %p68;
	bra.uni 	$L__BB0_38;
$L__BB0_37:
	add.s32 	%r55, %r70, -1;
	cvt.rn.f64.s32 	%fd176, %r55;
	mov.f64 	%fd174, %fd75;
$L__BB0_38:
	sub.f64 	%fd187, %fd188, %fd75;
	add.s32 	%r70, %r70, 1;
	add.s32 	%r68, %r68, 1;
	setp.ne.s32 	%p69, %r68, 0;
	@%p69 bra 	$L__BB0_32;
$L__BB0_39:
	ld.param.u64 	%rd44, [_Z22t_v_alter_multispikev2PdS_PiS_PKiPKdiidddd_param_4];
	ld.param.u64 	%rd43, [_Z22t_v_alter_multispikev2PdS_PiS_PKiPKdiidddd_param_3];
	ld.param.u64 	%rd42, [_Z22t_v_alter_multispikev2PdS_PiS_PKiPKdiidddd_param_2];
	cvta.to.global.u64 	%rd6, %rd42;
	cvta.to.global.u64 	%rd7, %rd43;
	cvta.to.global.u64 	%rd27, %rd44;
	mul.wide.s32 	%rd28, %r1, 4;
	add.s64 	%rd29, %rd27, %rd28;
	ld.global.u32 	%r35, [%rd29];
	setp.le.s32 	%p70, %r72, %r35;
	@%p70 bra 	$L__BB0_41;
	mul.wide.s32 	%rd35, %r1, 8;
	add.s64 	%rd36, %rd7, %rd35;
	mov.b64 	%rd37, -4616189618054758400;
	st.global.u64 	[%rd36], %rd37;
	cvt.rn.f64.s32 	%fd148, %r3;
	sub.f64 	%fd149, %fd176, %fd148;
	cvt.rn.f64.s32 	%fd150, %r36;
	add.f64 	%fd151, %fd149, %fd150;
	add.f64 	%fd152, %fd151, 0d3FF0000000000000;
	cvt.rzi.s32.f64 	%r57, %fd152;
	add.s64 	%rd39, %rd6, %rd28;
	st.global.u32 	[%rd39], %r57;
	bra.uni 	$L__BB0_43;
$L__BB0_41:
	setp.ge.s32 	%p71, %r72, %r35;
	@%p71 bra 	$L__BB0_43;
	mul.wide.s32 	%rd30, %r1, 8;
	add.s64 	%rd31, %rd7, %rd30;
	mov.b64 	%rd32, 4607182418800017408;
	st.global.u64 	[%rd31], %rd32;
	cvt.rn.f64.s32 	%fd143, %r3;
	sub.f64 	%fd144, %fd177, %fd143;
	cvt.rn.f64.s32 	%fd145, %r36;
	add.f64 	%fd146, %fd144, %fd145;
	add.f64 	%fd147, %fd146, 0d3FF0000000000000;
	cvt.rzi.s32.f64 	%r56, %fd147;
	add.s64 	%rd34, %rd6, %rd28;
	st.global.u32 	[%rd34], %r56;
$L__BB0_43:
	ret;

}


// ===== COMPILED SASS (sm_100) =====

	.target	sm_100

	.elftype	@"ET_EXEC"


//--------------------- .note.nv.tkinfo           --------------------------
	.section	.note.nv.tkinfo,"",@"SHT_NOTE"
	.sectionflags	@"SHF_NOTE_NV_TKINFO"
	.tkinfo
        /*0018*/ 	.word	0x00000002
        /*0030*/ 	.string	""
        /*0030*/ 	.string	"ptxas"
        /*0030*/ 	.string	"Cuda compilation tools, release 13.0, V13.0.88"
        /*0030*/ 	.string	"Build cuda_13.0.r13.0/compiler.36424714_0"
        /*0030*/ 	.string	"-arch sm_100 -m 64 "



//--------------------- .note.nv.cuinfo           --------------------------
	.section	.note.nv.cuinfo,"",@"SHT_NOTE"
	.sectionflags	@"SHF_NOTE_NV_CUINFO"
        /*0018*/ 	.short	0x0002
        /*001a*/ 	.short	0x0064
        /*001c*/ 	.short	0x0082
	.zero		2


//--------------------- .nv.info                  --------------------------
	.section	.nv.info,"",@"SHT_CUDA_INFO"
	.align	4


	//----- nvinfo : EIATTR_REGCOUNT
	.align		4
        /*0000*/ 	.byte	0x04, 0x2f
        /*0002*/ 	.short	(.L_1 - .L_0)
	.align		4
.L_0:
        /*0004*/ 	.word	index@(_Z22t_v_alter_multispikev2PdS_PiS_PKiPKdiidddd)
        /*0008*/ 	.word	0x0000002e


	//----- nvinfo : EIATTR_FRAME_SIZE
	.align		4
.L_1:
        /*000c*/ 	.byte	0x04, 0x11
        /*000e*/ 	.short	(.L_3 - .L_2)
	.align		4
.L_2:
        /*0010*/ 	.word	index@(_Z22t_v_alter_multispikev2PdS_PiS_PKiPKdiidddd)
        /*0014*/ 	.word	0x00000000


	//----- nvinfo : EIATTR_MIN_STACK_SIZE
	.align		4
.L_3:
        /*0018*/ 	.byte	0x04, 0x12
        /*001a*/ 	.short	(.L_5 - .L_4)
	.align		4
.L_4:
        /*001c*/ 	.word	index@(_Z22t_v_alter_multispikev2PdS_PiS_PKiPKdiidddd)
        /*0020*/ 	.word	0x00000000
.L_5:


//--------------------- .nv.compat                --------------------------
	.section	.nv.compat,"",@"SHT_CUDA_COMPAT_INFO"
	.align	4
        /*0000*/ 	.byte	0x02, 0x09, 0x00, 0x00, 0x02, 0x02, 0x01, 0x00, 0x02, 0x05, 0x05, 0x00, 0x03, 0x07, 0x01, 0x01
        /*0010*/ 	.byte	0x02, 0x03, 0x00, 0x00, 0x02, 0x06, 0x01, 0x00, 0x04, 0x0b, 0x08, 0x00, 0x01, 0x00, 0x00, 0x00
        /*0020*/ 	.byte	0x00, 0x00, 0x00, 0x00


//--------------------- .nv.info._Z22t_v_alter_multispikev2PdS_PiS_PKiPKdiidddd --------------------------
	.section	.nv.info._Z22t_v_alter_multispikev2PdS_PiS_PKiPKdiidddd,"",@"SHT_CUDA_INFO"
	.sectionflags	@""
	.align	4


	//----- nvinfo : EIATTR_CUDA_API_VERSION
	.align		4
        /*0000*/ 	.byte	0x04, 0x37
        /*0002*/ 	.short	(.L_7 - .L_6)
.L_6:
        /*0004*/ 	.word	0x00000082


	//----- nvinfo : EIATTR_KPARAM_INFO
	.align		4
.L_7:
        /*0008*/ 	.byte	0x04, 0x17
        /*000a*/ 	.short	(.L_9 - .L_8)
.L_8:
        /*000c*/ 	.word	0x00000000
        /*0010*/ 	.short	0x000b
        /*0012*/ 	.short	0x0050
        /*0014*/ 	.byte	0x00, 0xf0, 0x21, 0x00


	//----- nvinfo : EIATTR_KPARAM_INFO
	.align		4
.L_9:
        /*0018*/ 	.byte	0x04, 0x17
        /*001a*/ 	.short	(.L_11 - .L_10)
.L_10:
        /*001c*/ 	.word	0x00000000
        /*0020*/ 	.short	0x000a
        /*0022*/ 	.short	0x0048
        /*0024*/ 	.byte	0x00, 0xf0, 0x21, 0x00


	//----- nvinfo : EIATTR_KPARAM_INFO
	.align		4
.L_11:
        /*0028*/ 	.byte	0x04, 0x17
        /*002a*/ 	.short	(.L_13 - .L_12)
.L_12:
        /*002c*/ 	.word	0x00000000
        /*0030*/ 	.short	0x0009
        /*0032*/ 	.short	0x0040
        /*0034*/ 	.byte	0x00, 0xf0, 0x21, 0x00


	//----- nvinfo : EIATTR_KPARAM_INFO
	.align		4
.L_13:
        /*0038*/ 	.byte	0x04, 0x17
        /*003a*/ 	.short	(.L_15 - .L_14)
.L_14:
        /*003c*/ 	.word	0x00000000
        /*0040*/ 	.short	0x0008
        /*0042*/ 	.short	0x0038
        /*0044*/ 	.byte	0x00, 0xf0, 0x21, 0x00


	//----- nvinfo : EIATTR_KPARAM_INFO
	.align		4
.L_15:
        /*0048*/ 	.byte	0x04, 0x17
        /*004a*/ 	.short	(.L_17 - .L_16)
.L_16:
        /*004c*/ 	.word	0x00000000
        /*0050*/ 	.short	0x0007
        /*0052*/ 	.short	0x0034
        /*0054*/ 	.byte	0x00, 0xf0, 0x11, 0x00


	//----- nvinfo : EIATTR_KPARAM_INFO
	.align		4
.L_17:
        /*0058*/ 	.byte	0x04, 0x17
        /*005a*/ 	.short	(.L_19 - .L_18)
.L_18:
        /*005c*/ 	.word	0x00000000
        /*0060*/ 	.short	0x0006
        /*0062*/ 	.short	0x0030
        /*0064*/ 	.byte	0x00, 0xf0, 0x11, 0x00


	//----- nvinfo : EIATTR_KPARAM_INFO
	.align		4
.L_19:
        /*0068*/ 	.byte	0x04, 0x17
        /*006a*/ 	.short	(.L_21 - .L_20)
.L_20:
        /*006c*/ 	.word	0x00000000
        /*0070*/ 	.short	0x0005
        /*0072*/ 	.short	0x0028
        /*0074*/ 	.byte	0x00, 0xf5, 0x21, 0x00


	//----- nvinfo : EIATTR_KPARAM_INFO
	.align		4
.L_21:
        /*0078*/ 	.byte	0x04, 0x17
        /*007a*/ 	.short	(.L_23 - .L_22)
.L_22:
        /*007c*/ 	.word	0x00000000
        /*0080*/ 	.short	0x0004
        /*0082*/ 	.short	0x0020
        /*0084*/ 	.byte	0x00, 0xf5, 0x21, 0x00


	//----- nvinfo : EIATTR_KPARAM_INFO
	.align		4
.L_23:
        /*0088*/ 	.byte	0x04, 0x17
        /*008a*/ 	.short	(.L_25 - .L_24)
.L_24:
        /*008c*/ 	.word	0x00000000
        /*0090*/ 	.short	0x0003
        /*0092*/ 	.short	0x0018
        /*0094*/ 	.byte	0x00, 0xf5, 0x21, 0x00


	//----- nvinfo : EIATTR_KPARAM_INFO
	.align		4
.L_25:
        /*0098*/ 	.byte	0x04, 0x17
        /*009a*/ 	.short	(.L_27 - .L_26)
.L_26:
        /*009c*/ 	.word	0x00000000
        /*00a0*/ 	.short	0x0002
        /*00a2*/ 	.short	0x0010
        /*00a4*/ 	.byte	0x00, 0xf5, 0x21, 0x00


	//----- nvinfo : EIATTR_KPARAM_INFO
	.align		4
.L_27:
        /*00a8*/ 	.byte	0x04, 0x17
        /*00aa*/ 	.short	(.L_29 - .L_28)
.L_28:
        /*00ac*/ 	.word	0x00000000
        /*00b0*/ 	.short	0x0001
        /*00b2*/ 	.short	0x0008
        /*00b4*/ 	.byte	0x00, 0xf5, 0x21, 0x00


	//----- nvinfo : EIATTR_KPARAM_INFO
	.align		4
.L_29:
        /*00b8*/ 	.byte	0x04, 0x17
        /*00ba*/ 	.short	(.L_31 - .L_30)
.L_30:
        /*00bc*/ 	.word	0x00000000
        /*00c0*/ 	.short	0x0000
        /*00c2*/ 	.short	0x0000
        /*00c4*/ 	.byte	0x00, 0xf5, 0x21, 0x00


	//----- nvinfo : EIATTR_SPARSE_MMA_MASK
	.align		4
.L_31:
        /*00c8*/ 	.byte	0x03, 0x50
        /*00ca*/ 	.short	0x0000


	//----- nvinfo : EIATTR_MAXREG_COUNT
	.align		4
        /*00cc*/ 	.byte	0x03, 0x1b
        /*00ce*/ 	.short	0x00ff


	//----- nvinfo : EIATTR_MERCURY_ISA_VERSION
	.align		4
        /*00d0*/ 	.byte	0x03, 0x5f
        /*00d2*/ 	.short	0x0101


	//----- nvinfo : EIATTR_VRC_CTA_INIT_COUNT
	.align		4
        /*00d4*/ 	.byte	0x02, 0x4a
	.zero		1
	.zero		1


	//----- nvinfo : EIATTR_EXIT_INSTR_OFFSETS
	.align		4
        /*00d8*/ 	.byte	0x04, 0x1c
        /*00da*/ 	.short	(.L_33 - .L_32)


	//   ....[0]....
.L_32:
        /*00dc*/ 	.word	0x00000070


	//   ....[1]....
        /*00e0*/ 	.word	0x00001400


	//   ....[2]....
        /*00e4*/ 	.word	0x00001420


	//   ....[3]....
        /*00e8*/ 	.word	0x00001520


	//----- nvinfo : EIATTR_CRS_STACK_SIZE
	.align		4
.L_33:
        /*00ec*/ 	.byte	0x04, 0x1e
        /*00ee*/ 	.short	(.L_35 - .L_34)
.L_34:
        /*00f0*/ 	.word	0x00000000


	//----- nvinfo : EIATTR_CBANK_PARAM_SIZE
	.align		4
.L_35:
        /*00f4*/ 	.byte	0x03, 0x19
        /*00f6*/ 	.short	0x0058


	//----- nvinfo : EIATTR_PARAM_CBANK
	.align		4
        /*00f8*/ 	.byte	0x04, 0x0a
        /*00fa*/ 	.short	(.L_37 - .L_36)
	.align		4
.L_36:
        /*00fc*/ 	.word	index@(.nv.constant0._Z22t_v_alter_multispikev2PdS_PiS_PKiPKdiidddd)
        /*0100*/ 	.short	0x0380
        /*0102*/ 	.short	0x0058


	//----- nvinfo : EIATTR_SW_WAR
	.align		4
.L_37:
        /*0104*/ 	.byte	0x04, 0x36
        /*0106*/ 	.short	(.L_39 - .L_38)
.L_38:
        /*0108*/ 	.word	0x00000008
.L_39:


//--------------------- .nv.callgraph             --------------------------
	.section	.nv.callgraph,"",@"SHT_CUDA_CALLGRAPH"
	.align	4
	.sectionentsize	8
	.align		4
        /*0000*/ 	.word	0x00000000
	.align		4
        /*0004*/ 	.word	0xffffffff
	.align		4
        /*0008*/ 	.word	0x00000000
	.align		4
        /*000c*/ 	.word	0xfffffffe
	.align		4
        /*0010*/ 	.word	0x00000000
	.align		4
        /*0014*/ 	.word	0xfffffffd
	.align		4
        /*0018*/ 	.word	0x00000000
	.align		4
        /*001c*/ 	.word	0xfffffffc


//--------------------- .text._Z22t_v_alter_multispikev2PdS_PiS_PKiPKdiidddd --------------------------
	.section	.text._Z22t_v_alter_multispikev2PdS_PiS_PKiPKdiidddd,"ax",@progbits
	.align	128
        .global         _Z22t_v_alter_multispikev2PdS_PiS_PKiPKdiidddd
        .type           _Z22t_v_alter_multispikev2PdS_PiS_PKiPKdiidddd,@function
        .size           _Z22t_v_alter_multispikev2PdS_PiS_PKiPKdiidddd,(.L_x_23 - _Z22t_v_alter_multispikev2PdS_PiS_PKiPKdiidddd)
        .other          _Z22t_v_alter_multispikev2PdS_PiS_PKiPKdiidddd,@"STO_CUDA_ENTRY STV_DEFAULT"
_Z22t_v_alter_multispikev2PdS_PiS_PKiPKdiidddd:
.text._Z22t_v_alter_multispikev2PdS_PiS_PKiPKdiidddd:
[----:B------:R-:W-:Y:S01]  /*0000*/  LDC R1, c[0x0][0x37c] ;  /* 0x0000df00ff017b82 */ /* 0x000fe20000000800 */
[----:B------:R-:W0:Y:S07]  /*0010*/  S2R R3, SR_TID.X ;  /* 0x0000000000037919 */ /* 0x000e2e0000002100 */
[----:B------:R-:W0:Y:S01]  /*0020*/  S2UR UR4, SR_CTAID.X ;  /* 0x00000000000479c3 */ /* 0x000e220000002500 */
[----:B------:R-:W1:Y:S07]  /*0030*/  LDCU UR5, c[0x0][0x3b4] ;  /* 0x00007680ff0577ac */ /* 0x000e6e0008000800 */
[----:B------:R-:W0:Y:S02]  /*0040*/  LDC R0, c[0x0][0x360] ;  /* 0x0000d800ff007b82 */ /* 0x000e240000000800 */
[----:B0-----:R-:W-:-:S05]  /*0050*/  IMAD R0, R0, UR4, R3 ;  /* 0x0000000400007c24 */ /* 0x001fca000f8e0203 */
[----:B-1----:R-:W-:-:S13]  /*0060*/  ISETP.GE.AND P0, PT, R0, UR5, PT ;  /* 0x0000000500007c0c */ /* 0x002fda000bf06270 */
[----:B------:R-:W-:Y:S05]  /*0070*/  @P0 EXIT ;  /* 0x000000000000094d */ /* 0x000fea0003800000 */
[----:B------:R-:W0:Y:S01]  /*0080*/  LDCU UR6, c[0x0][0x3b0] ;  /* 0x00007600ff0677ac */ /* 0x000e220008000800 */
[----:B------:R-:W-:Y:S01]  /*0090*/  IMAD.MOV.U32 R3, RZ, RZ, RZ ;  /* 0x000000ffff037224 */ /* 0x000fe200078e00ff */
[----:B------:R-:W1:Y:S01]  /*00a0*/  LDCU.64 UR4, c[0x0][0x358] ;  /* 0x00006b00ff0477ac */ /* 0x000e620008000a00 */
[----:B0-----:R-:W-:Y:S01]  /*00b0*/  IMAD R9, R0, UR6, RZ ;  /* 0x0000000600097c24 */ /* 0x001fe2000f8e02ff */
[----:B------:R-:W-:-:S03]  /*00c0*/  UISETP.GE.AND UP0, UPT, UR6, 0x1, UPT ;  /* 0x000000010600788c */ /* 0x000fc6000bf06270 */
[----:B------:R-:W-:-:S04]  /*00d0*/  VIADD R2, R9, UR6 ;  /* 0x0000000609027c36 */ /* 0x000fc80008000000 */
[----:B------:R-:W-:-:S06]  /*00e0*/  VIADD R6, R2, 0xffffffff ;  /* 0xffffffff02067836 */ /* 0x000fcc0000000000 */
[----:B------:R-:W0:Y:S02]  /*00f0*/  I2F.F64 R6, R6 ;  /* 0x0000000600067312 */ /* 0x000e240000201c00 */
[----:B0-----:R-:W-:Y:S02]  /*0100*/  IMAD.MOV.U32 R36, RZ, RZ, R6 ;  /* 0x000000ffff247224 */ /* 0x001fe400078e0006 */
[----:B------:R-:W-:Y:S01]  /*0110*/  IMAD.MOV.U32 R37, RZ, RZ, R7 ;  /* 0x000000ffff257224 */ /* 0x000fe200078e0007 */
[----:B-1----:R-:W-:Y:S06]  /*0120*/  BRA.U !UP0, `(.L_x_0) ;  /* 0x0000001108647547 */ /* 0x002fec000b800000 */
[C---:B------:R-:W-:Y:S01]  /*0130*/  VIADDMNMX R4, R9.reuse, 0x1, R2, !PT ;  /* 0x0000000109047846 */ /* 0x040fe20007800102 */
[----:B------:R-:W-:Y:S01]  /*0140*/  BSSY.RECONVERGENT B1, `(.L_x_1) ;  /* 0x00000d6000017945 */ /* 0x000fe20003800200 */
[----:B------:R-:W-:Y:S01]  /*0150*/  PLOP3.LUT P0, PT, PT, PT, PT, 0x80, 0x8 ;  /* 0x000000000008781c */ /* 0x000fe20003f0f070 */
[----:B------:R-:W-:Y:S01]  /*0160*/  IMAD.MOV.U32 R3, RZ, RZ, RZ ;  /* 0x000000ffff037224 */ /* 0x000fe200078e00ff */
[----:B------:R-:W-:Y:S01]  /*0170*/  CS2R R12, SRZ ;  /* 0x00000000000c7805 */ /* 0x000fe2000001ff00 */
[----:B------:R-:W-:Y:S01]  /*0180*/  IMAD.IADD R5, R9, 0x1, -R4 ;  /* 0x0000000109057824 */ /* 0x000fe200078e0a04 */
[----:B------:R-:W-:Y:S01]  /*0190*/  CS2R R30, SRZ ;  /* 0x00000000001e7805 */ /* 0x000fe2000001ff00 */
[----:B------:R-:W-:Y:S01]  /*01a0*/  IMAD.IADD R40, R4, 0x1, -R9 ;  /* 0x0000000104287824 */ /* 0x000fe200078e0a09 */
[----:B------:R-:W-:Y:S01]  /*01b0*/  CS2R R24, SRZ ;  /* 0x0000000000187805 */ /* 0x000fe2000001ff00 */
[----:B------:R-:W-:Y:S01]  /*01c0*/  IMAD.MOV.U32 R10, RZ, RZ, -0x1 ;  /* 0xffffffffff0a7424 */ /* 0x000fe200078e00ff */
[----:B------:R-:W-:Y:S01]  /*01d0*/  ISETP.GT.U32.AND P1, PT, R5, -0x4, PT ;  /* 0xfffffffc0500780c */ /* 0x000fe20003f24070 */
[----:B------:R-:W-:Y:S01]  /*01e0*/  IMAD.MOV.U32 R11, RZ, RZ, 0x7fefffff ;  /* 0x7fefffffff0b7424 */ /* 0x000fe200078e00ff */
[----:B------:R-:W-:Y:S01]  /*01f0*/  CS2R R32, SRZ ;  /* 0x0000000000207805 */ /* 0x000fe2000001ff00 */
[----:B------:R-:W-:Y:S01]  /*0200*/  IMAD.MOV.U32 R36, RZ, RZ, R6 ;  /* 0x000000ffff247224 */ /* 0x000fe200078e0006 */
[----:B------:R-:W-:Y:S01]  /*0210*/  CS2R R38, SRZ ;  /* 0x0000000000267805 */ /* 0x000fe2000001ff00 */
[----:B------:R-:W-:Y:S01]  /*0220*/  IMAD.MOV.U32 R37, RZ, RZ, R7 ;  /* 0x000000ffff257224 */ /* 0x000fe200078e0007 */
[----:B------:R-:W-:-:S02]  /*0230*/  CS2R R14, SRZ ;  /* 0x00000000000e7805 */ /* 0x000fc4000001ff00 */
[----:B------:R-:W-:-:S05]  /*0240*/  LOP3.LUT R4, R40, 0x3, RZ, 0xc0, !PT ;  /* 0x0000000328047812 */ /* 0x000fca00078ec0ff */
[----:B------:R-:W-:Y:S05]  /*0250*/  @P1 BRA `(.L_x_2) ;  /* 0x0000000c00101947 */ /* 0x000fea0003800000 */
[----:B------:R-:W-:Y:S01]  /*0260*/  LOP3.LUT R40, R40, 0xfffffffc, RZ, 0xc0, !PT ;  /* 0xfffffffc28287812 */ /* 0x000fe200078ec0ff */
[----:B------:R-:W-:Y:S01]  /*0270*/  BSSY.RECONVERGENT B0, `(.L_x_3) ;  /* 0x00000c1000007945 */ /* 0x000fe20003800200 */
[----:B------:R-:W-:Y:S01]  /*0280*/  VIADD R5, R9, 0x2 ;  /* 0x0000000209057836 */ /* 0x000fe20000000000 */
[----:B------:R-:W-:Y:S01]  /*0290*/  PLOP3.LUT P0, PT, PT, PT, PT, 0x80, 0x8 ;  /* 0x000000000008781c */ /* 0x000fe20003f0f070 */
[----:B------:R-:W-:Y:S01]  /*02a0*/  IMAD.MOV.U32 R3, RZ, RZ, RZ ;  /* 0x000000ffff037224 */ /* 0x000fe200078e00ff */
[----:B------:R-:W-:Y:S01]  /*02b0*/  MOV R11, 0x7fefffff ;  /* 0x7fefffff000b7802 */ /* 0x000fe20000000f00 */
[----:B------:R-:W-:Y:S01]  /*02c0*/  IMAD.MOV.U32 R10, RZ, RZ, -0x1 ;  /* 0xffffffffff0a7424 */ /* 0x000fe200078e00ff */
[----:B------:R-:W-:Y:S01]  /*02d0*/  CS2R R12, SRZ ;  /* 0x00000000000c7805 */ /* 0x000fe2000001ff00 */
[----:B------:R-:W-:Y:S02]  /*02e0*/  IMAD.MOV.U32 R36, RZ, RZ, R6 ;  /* 0x000000ffff247224 */ /* 0x000fe400078e0006 */
[----:B------:R-:W-:-:S02]  /*02f0*/  IMAD.MOV.U32 R37, RZ, RZ, R7 ;  /* 0x000000ffff257224 */ /* 0x000fc400078e0007 */
[----:B------:R-:W-:-:S07]  /*0300*/  IMAD.MOV R40, RZ, RZ, -R40 ;  /* 0x000000ffff287224 */ /* 0x000fce00078e0a28 */
.L_x_15:
[----:B0-----:R-:W0:Y:S01]  /*0310*/  LDC.64 R16, c[0x0][0x3a8] ;  /* 0x0000ea00ff107b82 */ /* 0x001e220000000a00 */
[----:B---3--:R-:W-:-:S07]  /*0320*/  VIADD R41, R5, 0xfffffffe ;  /* 0xfffffffe05297836 */ /* 0x008fce0000000000 */
[----:B------:R-:W1:Y:S08]  /*0330*/  LDC.64 R18, c[0x0][0x3b8] ;  /* 0x0000ee00ff127b82 */ /* 0x000e700000000a00 */
[----:B--2---:R-:W2:Y:S01]  /*0340*/  LDC.64 R20, c[0x0][0x3c0] ;  /* 0x0000f000ff147b82 */ /* 0x004ea20000000a00 */
[----:B0-----:R-:W-:-:S07]  /*0350*/  IMAD.WIDE R16, R41, 0x8, R16 ;  /* 0x0000000829107825 */ /* 0x001fce00078e0210 */
[----:B------:R-:W0:Y:S01]  /*0360*/  LDC.64 R22, c[0x0][0x3c8] ;  /* 0x0000f200ff167b82 */ /* 0x000e220000000a00 */
[----:B------:R-:W3:Y:S01]  /*0370*/  LDG.E.64 R28, desc[UR4][R16.64] ;  /* 0x00000004101c7981 */ /* 0x000ee2000c1e1b00 */
[-C--:B-1----:R-:W-:Y:S02]  /*0380*/  DMUL R32, R32, R18.reuse ;  /* 0x0000001220207228 */ /* 0x082fe40000000000 */
[----:B------:R-:W-:Y:S02]  /*0390*/  DMUL R8, R30, R18 ;  /* 0x000000121e087228 */ /* 0x000fe40000000000 */
[----:B--2---:R-:W-:-:S04]  /*03a0*/  DMUL R24, R24, R20 ;  /* 0x0000001418187228 */ /* 0x004fc80000000000 */
[--C-:B---3--:R-:W-:Y:S02]  /*03b0*/  DADD R26, R32, R28.reuse ;  /* 0x00000000201a7229 */ /* 0x108fe4000000001c */
[----:B------:R-:W-:Y:S02]  /*03c0*/  DSETP.NEU.AND P1, PT, R28, RZ, PT ;  /* 0x000000ff1c00722a */ /* 0x000fe40003f2d000 */
[----:B------:R-:W-:-:S06]  /*03d0*/  DADD R28, R24, R28 ;  /* 0x00000000181c7229 */ /* 0x000fcc000000001c */
[----:B------:R-:W-:Y:S02]  /*03e0*/  FSEL R30, R26, R32, P1 ;  /* 0x000000201a1e7208 */ /* 0x000fe40000800000 */
[----:B------:R-:W-:Y:S01]  /*03f0*/  FSEL R31, R27, R33, P1 ;  /* 0x000000211b1f7208 */ /* 0x000fe20000800000 */
[----:B0-----:R-:W-:Y:S01]  /*0400*/  DADD R26, R8, R22 ;  /* 0x00000000081a7229 */ /* 0x001fe20000000016 */
[----:B------:R-:W-:Y:S02]  /*0410*/  FSEL R32, R28, R24, P1 ;  /* 0x000000181c207208 */ /* 0x000fe40000800000 */
[----:B------:R-:W-:Y:S02]  /*0420*/  FSEL R33, R29, R25, P1 ;  /* 0x000000191d217208 */ /* 0x000fe40000800000 */
[----:B------:R-:W0:Y:S04]  /*0430*/  LDC.64 R28, c[0x0][0x380] ;  /* 0x0000e000ff1c7b82 */ /* 0x000e280000000a00 */
[----:B------:R-:W-:Y:S01]  /*0440*/  DADD R24, R30, -R32 ;  /* 0x000000001e187229 */ /* 0x000fe20000000820 */
[----:B------:R-:W-:-:S02]  /*0450*/  FSEL R8, R8, R26, P0 ;  /* 0x0000001a08087208 */ /* 0x000fc40000000000 */
[----:B------:R-:W-:Y:S02]  /*0460*/  FSEL R9, R9, R27, P0 ;  /* 0x0000001b09097208 */ /* 0x000fe40000000000 */
[----:B------:R-:W1:Y:S04]  /*0470*/  LDC.64 R26, c[0x0][0x388] ;  /* 0x0000e200ff1a7b82 */ /* 0x000e680000000a00 */
[----:B------:R-:W-:-:S08]  /*0480*/  DADD R24, -R8, R24 ;  /* 0x0000000008187229 */ /* 0x000fd00000000118 */
[----:B------:R-:W-:Y:S01]  /*0490*/  DSETP.GT.AND P2, PT, R24, R22, PT ;  /* 0x000000161800722a */ /* 0x000fe20003f44000 */
[----:B0-----:R-:W-:-:S04]  /*04a0*/  IMAD.WIDE R28, R41, 0x8, R28 ;  /* 0x00000008291c7825 */ /* 0x001fc800078e021c */
[----:B-1----:R-:W-:-:S09]  /*04b0*/  IMAD.WIDE R26, R41, 0x8, R26 ;  /* 0x00000008291a7825 */ /* 0x002fd200078e021a */
[----:B------:R-:W-:Y:S01]  /*04c0*/  @P2 IMAD.MOV.U32 R42, RZ, RZ, 0x0 ;  /* 0x00000000ff2a2424 */ /* 0x000fe200078e00ff */
[----:B------:R0:W-:Y:S01]  /*04d0*/  STG.E.64 desc[UR4][R26.64], R24 ;  /* 0x000000181a007986 */ /* 0x0001e2000c101b04 */
[----:B------:R-:W-:-:S05]  /*04e0*/  @P2 IMAD.MOV.U32 R43, RZ, RZ, 0x3ff00000 ;  /* 0x3ff00000ff2b2424 */ /* 0x000fca00078e00ff */
[----:B------:R0:W-:Y:S04]  /*04f0*/  @P2 STG.E.64 desc[UR4][R28.64], R42 ;  /* 0x0000002a1c002986 */ /* 0x0001e8000c101b04 */
[----:B------:R-:W2:Y:S01]  /*0500*/  LDG.E.64 R34, desc[UR4][R16.64+0x8] ;  /* 0x0000080410227981 */ /* 0x000ea2000c1e1b00 */
[----:B------:R-:W-:Y:S01]  /*0510*/  DMUL R30, R30, R18 ;  /* 0x000000121e1e7228 */ /* 0x000fe20000000000 */
[----:B------:R-:W-:Y:S01]  /*0520*/  BSSY.RECONVERGENT B2, `(.L_x_4) ;  /* 0x0000028000027945 */ /* 0x000fe20003800200 */
[----:B------:R-:W-:Y:S01]  /*0530*/  DSETP.GT.AND P1, PT, R14, R24, PT ;  /* 0x000000180e00722a */ /* 0x000fe20003f24000 */
[----:B------:R-:W-:Y:S01]  /*0540*/  VIADD R40, R40, 0x4 ;  /* 0x0000000428287836 */ /* 0x000fe20000000000 */
[----:B------:R-:W-:Y:S02]  /*0550*/  DMUL R32, R32, R20 ;  /* 0x0000001420207228 */ /* 0x000fe40000000000 */
[----:B------:R-:W-:-:S02]  /*0560*/  DMUL R8, R8, R18 ;  /* 0x0000001208087228 */ /* 0x000fc40000000000 */
[----:B------:R-:W-:Y:S02]  /*0570*/  DSETP.LEU.OR P1, PT, R38, RZ, !P1 ;  /* 0x000000ff2600722a */ /* 0x000fe40004f2b400 */
[----:B--2---:R-:W-:Y:S02]  /*0580*/  DADD R38, R30, R34 ;  /* 0x000000001e267229 */ /* 0x004fe40000000022 */
[----:B------:R-:W-:-:S08]  /*0590*/  DSETP.NEU.AND P0, PT, R34, RZ, PT ;  /* 0x000000ff2200722a */ /* 0x000fd00003f0d000 */
[----:B------:R-:W-:Y:S02]  /*05a0*/  FSEL R30, R38, R30, P0 ;  /* 0x0000001e261e7208 */ /* 0x000fe40000000000 */
[----:B------:R-:W-:Y:S01]  /*05b0*/  FSEL R31, R39, R31, P0 ;  /* 0x0000001f271f7208 */ /* 0x000fe20000000000 */
[----:B------:R-:W-:Y:S02]  /*05c0*/  DADD R38, R32, R34 ;  /* 0x0000000020267229 */ /* 0x000fe40000000022 */
[----:B------:R-:W-:-:S08]  /*05d0*/  DADD R34, R8, R22 ;  /* 0x0000000008227229 */ /* 0x000fd00000000016 */
[----:B------:R-:W-:Y:S02]  /*05e0*/  FSEL R32, R38, R32, P0 ;  /* 0x0000002026207208 */ /* 0x000fe40000000000 */
[----:B------:R-:W-:Y:S02]  /*05f0*/  FSEL R33, R39, R33, P0 ;  /* 0x0000002127217208 */ /* 0x000fe40000000000 */
[----:B------:R-:W-:Y:S02]  /*0600*/  FSEL R34, R8, R34, !P2 ;  /* 0x0000002208227208 */ /* 0x000fe40005000000 */
[----:B------:R-:W-:Y:S02]  /*0610*/  FSEL R35, R9, R35, !P2 ;  /* 0x0000002309237208 */ /* 0x000fe40005000000 */
[----:B------:R-:W-:-:S08]  /*0620*/  DADD R8, R30, -R32 ;  /* 0x000000001e087229 */ /* 0x000fd00000000820 */
[----:B------:R-:W-:-:S07]  /*0630*/  DADD R8, -R34, R8 ;  /* 0x0000000022087229 */ /* 0x000fce0000000108 */
[----:B------:R0:W-:Y:S01]  /*0640*/  STG.E.64 desc[UR4][R26.64+0x8], R8 ;  /* 0x000008081a007986 */ /* 0x0001e2000c101b04 */
[----:B------:R-:W-:Y:S02]  /*0650*/  DSETP.GT.AND P3, PT, R8, R22, PT ;  /* 0x000000160800722a */ /* 0x000fe40003f64000 */
[----:B------:R-:W-:-:S12]  /*0660*/  DSETP.GT.AND P0, PT, R24, R8, PT ;  /* 0x000000081800722a */ /* 0x000fd80003f04000 */
[----:B------:R-:W-:Y:S02]  /*0670*/  @P3 IMAD.MOV.U32 R38, RZ, RZ, 0x0 ;  /* 0x00000000ff263424 */ /* 0x000fe400078e00ff */
[----:B------:R-:W-:-:S05]  /*0680*/  @P3 IMAD.MOV.U32 R39, RZ, RZ, 0x3ff00000 ;  /* 0x3ff00000ff273424 */ /* 0x000fca00078e00ff */
[----:B------:R0:W-:Y:S01]  /*0690*/  @P3 STG.E.64 desc[UR4][R28.64+0x8], R38 ;  /* 0x000008261c003986 */ /* 0x0001e2000c101b04 */
[----:B----4-:R-:W-:Y:S05]  /*06a0*/  @P1 BRA `(.L_x_5) ;  /* 0x00000000003c1947 */ /* 0x010fea0003800000 */
[----:B------:R-:W-:-:S06]  /*06b0*/  DSETP.GEU.AND P1, PT, R14, R10, PT ;  /* 0x0000000a0e00722a */ /* 0x000fcc0003f2e000 */
[----:B------:R-:W-:-:S14]  /*06c0*/  DSETP.LEU.OR P1, PT, R14, R22, P1 ;  /* 0x000000160e00722a */ /* 0x000fdc0000f2b400 */
[----:B0-----:R-:W-:Y:S02]  /*06d0*/  @!P1 VIADD R38, R5, 0xfffffffd ;  /* 0xfffffffd05269836 */ /* 0x001fe40000000000 */
[----:B------:R-:W-:Y:S02]  /*06e0*/  @!P1 IMAD.MOV.U32 R10, RZ, RZ, R14 ;  /* 0x000000ffff0a9224 */ /* 0x000fe400078e000e */
[----:B------:R1:W2:Y:S01]  /*06f0*/  @!P1 I2F.F64 R6, R38 ;  /* 0x0000002600069312 */ /* 0x0002a20000201c00 */
[----:B------:R-:W-:Y:S01]  /*0700*/  @!P1 IMAD.MOV.U32 R11, RZ, RZ, R15 ;  /* 0x000000ffff0b9224 */ /* 0x000fe200078e000f */
[----:B------:R-:W-:Y:S06]  /*0710*/  @!P1 BRA `(.L_x_5) ;  /* 0x0000000000209947 */ /* 0x000fec0003800000 */
[----:B-1----:R-:W-:Y:S01]  /*0720*/  IADD3 R38, PT, PT, R5, -0x3, RZ ;  /* 0xfffffffd05267810 */ /* 0x002fe20007ffe0ff */
[----:B------:R-:W-:-:S05]  /*0730*/  DSETP.GT.AND P1, PT, R14, R12, PT ;  /* 0x0000000c0e00722a */ /* 0x000fca0003f24000 */
[----:B------:R-:W0:Y:S01]  /*0740*/  I2F.F64 R38, R38 ;  /* 0x0000002600267312 */ /* 0x000e220000201c00 */
[----:B------:R-:W-:-:S06]  /*0750*/  DSETP.LE.AND P1, PT, R14, R22, P1 ;  /* 0x000000160e00722a */ /* 0x000fcc0000f23000 */
[----:B------:R-:W-:Y:S02]  /*0760*/  FSEL R13, R25, R13, P1 ;  /* 0x0000000d190d7208 */ /* 0x000fe40000800000 */
[----:B------:R-:W-:Y:S02]  /*0770*/  FSEL R12, R24, R12, P1 ;  /* 0x0000000c180c7208 */ /* 0x000fe40000800000 */
[----:B0-----:R-:W-:Y:S02]  /*0780*/  FSEL R36, R38, R36, P1 ;  /* 0x0000002426247208 */ /* 0x001fe40000800000 */
[----:B------:R-:W-:-:S07]  /*0790*/  FSEL R37, R39, R37, P1 ;  /* 0x0000002527257208 */ /* 0x000fce0000800000 */
.L_x_5:
[----:B------:R-:W-:Y:S05]  /*07a0*/  BSYNC.RECONVERGENT B2 ;  /* 0x0000000000027941 */ /* 0x000fea0003800200 */
.L_x_4:
[----:B------:R-:W-:Y:S01]  /*07b0*/  DSETP.LEU.OR P0, PT, R24, R14, !P0 ;  /* 0x0000000e1800722a */ /* 0x000fe2000470b400 */
[----:B------:R-:W-:Y:S01]  /*07c0*/  @P2 VIADD R3, R3, 0x1 ;  /* 0x0000000103032836 */ /* 0x000fe20000000000 */
[----:B------:R-:W-:Y:S01]  /*07d0*/  BSSY.RECONVERGENT B2, `(.L_x_6) ;  /* 0x0000012000027945 */ /* 0x000fe20003800200 */
[----:B------:R-:W-:Y:S02]  /*07e0*/  ISETP.NE.AND P1, PT, R40, RZ, PT ;  /* 0x000000ff2800720c */ /* 0x000fe40003f25270 */
[----:B------:R-:W-:-:S09]  /*07f0*/  @P3 VIADD R3, R3, 0x1 ;  /* 0x0000000103033836 */ /* 0x000fd20000000000 */
[----:B------:R-:W-:Y:S05]  /*0800*/  @P0 BRA `(.L_x_7) ;  /* 0x0000000000380947 */ /* 0x000fea0003800000 */
[C---:B------:R-:W-:Y:S02]  /*0810*/  DSETP.GEU.AND P0, PT, R24.reuse, R10, PT ;  /* 0x0000000a1800722a */ /* 0x040fe40003f0e000 */
[----:B------:R-:W-:-:S14]  /*0820*/  DSETP.GT.AND P2, PT, R24, R22, PT ;  /* 0x000000161800722a */ /* 0x000fdc0003f44000 */
[----:B------:R-:W-:Y:S05]  /*0830*/  @!P0 BRA P2, `(.L_x_8) ;  /* 0x0000000000208947 */ /* 0x000fea0001000000 */
[----:B------:R-:W3:Y:S01]  /*0840*/  I2F.F64 R14, R41 ;  /* 0x00000029000e7312 */ /* 0x000ee20000201c00 */
[----:B------:R-:W-:-:S06]  /*0850*/  DSETP.GT.AND P0, PT, R24, R12, PT ;  /* 0x0000000c1800722a */ /* 0x000fcc0003f04000 */
[----:B------:R-:W-:-:S06]  /*0860*/  DSETP.LE.AND P0, PT, R24, R22, P0 ;  /* 0x000000161800722a */ /* 0x000fcc0000703000 */
[----:B------:R-:W-:Y:S02]  /*0870*/  FSEL R13, R9, R13, P0 ;  /* 0x0000000d090d7208 */ /* 0x000fe40000000000 */
[----:B------:R-:W-:Y:S02]  /*0880*/  FSEL R12, R8, R12, P0 ;  /* 0x0000000c080c7208 */ /* 0x000fe40000000000 */
[----:B---3--:R-:W-:Y:S02]  /*0890*/  FSEL R36, R14, R36, P0 ;  /* 0x000000240e247208 */ /* 0x008fe40000000000 */
[----:B------:R-:W-:Y:S01]  /*08a0*/  FSEL R37, R15, R37, P0 ;  /* 0x000000250f257208 */ /* 0x000fe20000000000 */
[----:B------:R-:W-:Y:S06]  /*08b0*/  BRA `(.L_x_7) ;  /* 0x00000000000c7947 */ /* 0x000fec0003800000 */
.L_x_8:
[----:B--2---:R3:W4:Y:S01]  /*08c0*/  I2F.F64 R6, R41 ;  /* 0x0000002900067312 */ /* 0x0047220000201c00 */
[----:B------:R-:W-:Y:S02]  /*08d0*/  IMAD.MOV.U32 R10, RZ, RZ, R24 ;  /* 0x000000ffff0a7224 */ /* 0x000fe400078e0018 */
[----:B------:R-:W-:-:S07]  /*08e0*/  IMAD.MOV.U32 R11, RZ, RZ, R25 ;  /* 0x000000ffff0b7224 */ /* 0x000fce00078e0019 */
.L_x_7:
[----:B------:R-:W-:Y:S05]  /*08f0*/  BSYNC.RECONVERGENT B2 ;  /* 0x0000000000027941 */ /* 0x000fea0003800200 */
.L_x_6:
[----:B------:R-:W5:Y:S01]  /*0900*/  LDG.E.64 R14, desc[UR4][R16.64+0x10] ;  /* 0x00001004100e7981 */ /* 0x000f62000c1e1b00 */
[----:B01----:R-:W-:Y:S01]  /*0910*/  DMUL R38, R30, R18 ;  /* 0x000000121e267228 */ /* 0x003fe20000000000 */
[----:B------:R-:W-:Y:S01]  /*0920*/  BSSY.RECONVERGENT B2, `(.L_x_9) ;  /* 0x0000028000027945 */ /* 0x000fe20003800200 */
[----:B------:R-:W-:Y:S02]  /*0930*/  DMUL R32, R32, R20 ;  /* 0x0000001420207228 */ /* 0x000fe40000000000 */
[----:B------:R-:W-:-:S04]  /*0940*/  DMUL R34, R34, R18 ;  /* 0x0000001222227228 */ /* 0x000fc80000000000 */
[--C-:B-----5:R-:W-:Y:S02]  /*0950*/  DADD R30, R38, R14.reuse ;  /* 0x00000000261e7229 */ /* 0x120fe4000000000e */
[----:B------:R-:W-:Y:S02]  /*0960*/  DSETP.NEU.AND P0, PT, R14, RZ, PT ;  /* 0x000000ff0e00722a */ /* 0x000fe40003f0d000 */
[----:B------:R-:W-:-:S06]  /*0970*/  DADD R14, R32, R14 ;  /* 0x00000000200e7229 */ /* 0x000fcc000000000e */
[----:B------:R-:W-:Y:S02]  /*0980*/  FSEL R30, R30, R38, P0 ;  /* 0x000000261e1e7208 */ /* 0x000fe40000000000 */
[----:B------:R-:W-:Y:S01]  /*0990*/  FSEL R31, R31, R39, P0 ;  /* 0x000000271f1f7208 */ /* 0x000fe20000000000 */
[----:B------:R-:W-:Y:S01]  /*09a0*/  DADD R38, R34, R22 ;  /* 0x0000000022267229 */ /* 0x000fe20000000016 */
[----:B------:R-:W-:Y:S02]  /*09b0*/  FSEL R14, R14, R32, P0 ;  /* 0x000000200e0e7208 */ /* 0x000fe40000000000 */
[----:B------:R-:W-:-:S07]  /*09c0*/  FSEL R15, R15, R33, P0 ;  /* 0x000000210f0f7208 */ /* 0x000fce0000000000 */
[----:B------:R-:W-:Y:S02]  /*09d0*/  FSEL R38, R34, R38, !P3 ;  /* 0x0000002622267208 */ /* 0x000fe40005800000 */
[----:B------:R-:W-:Y:S01]  /*09e0*/  FSEL R39, R35, R39, !P3 ;  /* 0x0000002723277208 */ /* 0x000fe20005800000 */
[----:B------:R-:W-:-:S08]  /*09f0*/  DADD R34, R30, -R14 ;  /* 0x000000001e227229 */ /* 0x000fd0000000080e */
[----:B------:R-:W-:-:S07]  /*0a00*/  DADD R34, -R38, R34 ;  /* 0x0000000026227229 */ /* 0x000fce0000000122 */
[----:B------:R0:W-:Y:S01]  /*0a10*/  STG.E.64 desc[UR4][R26.64+0x10], R34 ;  /* 0x000010221a007986 */ /* 0x0001e2000c101b04 */
[----:B------:R-:W-:Y:S02]  /*0a20*/  DSETP.GT.AND P2, PT, R34, R22, PT ;  /* 0x000000162200722a */ /* 0x000fe40003f44000 */
[----:B------:R-:W-:-:S06]  /*0a30*/  DSETP.GT.AND P0, PT, R8, R34, PT ;  /* 0x000000220800722a */ /* 0x000fcc0003f04000 */
[----:B------:R-:W-:-:S06]  /*0a40*/  DSETP.LEU.OR P0, PT, R8, R24, !P0 ;  /* 0x000000180800722a */ /* 0x000fcc000470b400 */
[----:B------:R-:W-:Y:S02]  /*0a50*/  @P2 IMAD.MOV.U32 R32, RZ, RZ, 0x0 ;  /* 0x00000000ff202424 */ /* 0x000fe400078e00ff */
[----:B------:R-:W-:Y:S02]  /*0a60*/  @P2 IMAD.MOV.U32 R33, RZ, RZ, 0x3ff00000 ;  /* 0x3ff00000ff212424 */ /* 0x000fe400078e00ff */
[----:B------:R-:W-:-:S03]  /*0a70*/  @P2 VIADD R3, R3, 0x1 ;  /* 0x0000000103032836 */ /* 0x000fc60000000000 */
[----:B------:R0:W-:Y:S01]  /*0a80*/  @P2 STG.E.64 desc[UR4][R28.64+0x10], R32 ;  /* 0x000010201c002986 */ /* 0x0001e2000c101b04 */
[----:B------:R-:W-:Y:S05]  /*0a90*/  @P0 BRA `(.L_x_10) ;  /* 0x0000000000400947 */ /* 0x000fea0003800000 */
[C---:B------:R-:W-:Y:S02]  /*0aa0*/  DSETP.GEU.AND P0, PT, R8.reuse, R10, PT ;  /* 0x0000000a0800722a */ /* 0x040fe40003f0e000 */
[----:B------:R-:W-:-:S14]  /*0ab0*/  DSETP.GT.AND P3, PT, R8, R22, PT ;  /* 0x000000160800722a */ /* 0x000fdc0003f64000 */
[----:B------:R-:W-:Y:S05]  /*0ac0*/  @!P0 BRA P3, `(.L_x_11) ;  /* 0x0000000000248947 */ /* 0x000fea0001800000 */
[----:B------:R-:W-:Y:S01]  /*0ad0*/  VIADD R24, R5, 0xffffffff ;  /* 0xffffffff05187836 */ /* 0x000fe20000000000 */
[----:B------:R-:W-:-:S05]  /*0ae0*/  DSETP.GT.AND P0, PT, R8, R12, PT ;  /* 0x0000000c0800722a */ /* 0x000fca0003f04000 */
[----:B------:R-:W1:Y:S01]  /*0af0*/  I2F.F64 R24, R24 ;  /* 0x0000001800187312 */ /* 0x000e620000201c00 */
[----:B------:R-:W-:-:S06]  /*0b00*/  DSETP.LE.AND P0, PT, R8, R22, P0 ;  /* 0x000000160800722a */ /* 0x000fcc0000703000 */
[----:B------:R-:W-:Y:S02]  /*0b10*/  FSEL R13, R35, R13, P0 ;  /* 0x0000000d230d7208 */ /* 0x000fe40000000000 */
[----:B------:R-:W-:Y:S02]  /*0b20*/  FSEL R12, R34, R12, P0 ;  /* 0x0000000c220c7208 */ /* 0x000fe40000000000 */
[----:B-1----:R-:W-:Y:S02]  /*0b30*/  FSEL R36, R24, R36, P0 ;  /* 0x0000002418247208 */ /* 0x002fe40000000000 */
[----:B------:R-:W-:Y:S01]  /*0b40*/  FSEL R37, R25, R37, P0 ;  /* 0x0000002519257208 */ /* 0x000fe20000000000 */
[----:B------:R-:W-:Y:S06]  /*0b50*/  BRA `(.L_x_10) ;  /* 0x0000000000107947 */ /* 0x000fec0003800000 */
.L_x_11:
[----:B--2-4-:R-:W-:Y:S02]  /*0b60*/  VIADD R6, R5, 0xffffffff ;  /* 0xffffffff05067836 */ /* 0x014fe40000000000 */
[----:B------:R-:W-:Y:S02]  /*0b70*/  IMAD.MOV.U32 R10, RZ, RZ, R8 ;  /* 0x000000ffff0a7224 */ /* 0x000fe400078e0008 */
[----:B------:R-:W-:Y:S02]  /*0b80*/  IMAD.MOV.U32 R11, RZ, RZ, R9 ;  /* 0x000000ffff0b7224 */ /* 0x000fe400078e0009 */
[----:B------:R-:W1:Y:S05]  /*0b90*/  I2F.F64 R6, R6 ;  /* 0x0000000600067312 */ /* 0x000e6a0000201c00 */
.L_x_10:
[----:B------:R-:W-:Y:S05]  /*0ba0*/  BSYNC.RECONVERGENT B2 ;  /* 0x0000000000027941 */ /* 0x000fea0003800200 */
.L_x_9:
[----:B------:R-:W5:Y:S01]  /*0bb0*/  LDG.E.64 R16, desc[UR4][R16.64+0x18] ;  /* 0x0000180410107981 */ /* 0x000f62000c1e1b00 */
[----:B------:R-:W-:Y:S01]  /*0bc0*/  DMUL R30, R30, R18 ;  /* 0x000000121e1e7228 */ /* 0x000fe20000000000 */
[----:B------:R-:W-:Y:S01]  /*0bd0*/  BSSY.RECONVERGENT B2, `(.L_x_12) ;  /* 0x0000027000027945 */ /* 0x000fe20003800200 */
[----:B------:R-:W-:Y:S02]  /*0be0*/  DMUL R14, R14, R20 ;  /* 0x000000140e0e7228 */ /* 0x000fe40000000000 */
[----:B------:R-:W-:-:S08]  /*0bf0*/  DMUL R18, R38, R18 ;  /* 0x0000001226127228 */ /* 0x000fd00000000000 */
[----:B------:R-:W-:Y:S02]  /*0c00*/  DADD R38, R18, R22 ;  /* 0x0000000012267229 */ /* 0x000fe40000000016 */
[--C-:B-----5:R-:W-:Y:S02]  /*0c10*/  DADD R24, R30, R16.reuse ;  /* 0x000000001e187229 */ /* 0x120fe40000000010 */
[----:B------:R-:W-:Y:S02]  /*0c20*/  DADD R20, R14, R16 ;  /* 0x000000000e147229 */ /* 0x000fe40000000010 */
[----:B------:R-:W-:-:S06]  /*0c30*/  DSETP.NEU.AND P0, PT, R16, RZ, PT ;  /* 0x000000ff1000722a */ /* 0x000fcc0003f0d000 */
[----:B0-----:R-:W-:Y:S02]  /*0c40*/  FSEL R32, R24, R30, P0 ;  /* 0x0000001e18207208 */ /* 0x001fe40000000000 */
[----:B------:R-:W-:Y:S02]  /*0c50*/  FSEL R33, R25, R31, P0 ;  /* 0x0000001f19217208 */ /* 0x000fe40000000000 */
[----:B------:R-:W-:Y:S02]  /*0c60*/  FSEL R24, R20, R14, P0 ;  /* 0x0000000e14187208 */ /* 0x000fe40000000000 */
[----:B------:R-:W-:Y:S02]  /*0c70*/  FSEL R25, R21, R15, P0 ;  /* 0x0000000f15197208 */ /* 0x000fe40000000000 */
[----:B------:R-:W-:Y:S02]  /*0c80*/  FSEL R30, R18, R38, !P2 ;  /* 0x00000026121e7208 */ /* 0x000fe40005000000 */
[----:B------:R-:W-:-:S02]  /*0c90*/  FSEL R31, R19, R39, !P2 ;  /* 0x00000027131f7208 */ /* 0x000fc40005000000 */
[----:B------:R-:W-:-:S08]  /*0ca0*/  DADD R14, R32, -R24 ;  /* 0x00000000200e7229 */ /* 0x000fd00000000818 */
[----:B------:R-:W-:-:S07]  /*0cb0*/  DADD R14, -R30, R14 ;  /* 0x000000001e0e7229 */ /* 0x000fce000000010e */
[----:B------:R0:W-:Y:S01]  /*0cc0*/  STG.E.64 desc[UR4][R26.64+0x18], R14 ;  /* 0x0000180e1a007986 */ /* 0x0001e2000c101b04 */
[----:B------:R-:W-:Y:S02]  /*0cd0*/  DSETP.GT.AND P3, PT, R14, R22, PT ;  /* 0x000000160e00722a */ /* 0x000fe40003f64000 */
[----:B------:R-:W-:-:S04]  /*0ce0*/  DSETP.GT.AND P2, PT, R34, R14, PT ;  /* 0x0000000e2200722a */ /* 0x000fc80003f44000 */
[----:B------:R-:W-:Y:S02]  /*0cf0*/  PLOP3.LUT P0, PT, P3, PT, PT, 0x8, 0x80 ;  /* 0x000000000080781c */ /* 0x000fe40001f0e170 */
[----:B------:R-:W-:-:S06]  /*0d00*/  DSETP.LEU.OR P2, PT, R34, R8, !P2 ;  /* 0x000000082200722a */ /* 0x000fcc000574b400 */
[----:B------:R-:W-:Y:S01]  /*0d10*/  @P3 MOV R16, 0x0 ;  /* 0x0000000000103802 */ /* 0x000fe20000000f00 */
[----:B------:R-:W-:Y:S02]  /*0d20*/  @P3 IMAD.MOV.U32 R17, RZ, RZ, 0x3ff00000 ;  /* 0x3ff00000ff113424 */ /* 0x000fe400078e00ff */
[----:B------:R-:W-:-:S03]  /*0d30*/  @P3 VIADD R3, R3, 0x1 ;  /* 0x0000000103033836 */ /* 0x000fc60000000000 */
[----:B------:R0:W-:Y:S02]  /*0d40*/  @P3 STG.E.64 desc[UR4][R28.64+0x18], R16 ;  /* 0x000018101c003986 */ /* 0x0001e4000c101b04 */
[----:B------:R-:W-:Y:S05]  /*0d50*/  @P2 BRA `(.L_x_13) ;  /* 0x0000000000382947 */ /* 0x000fea0003800000 */
[C---:B------:R-:W-:Y:S02]  /*0d60*/  DSETP.GEU.AND P2, PT, R34.reuse, R10, PT ;  /* 0x0000000a2200722a */ /* 0x040fe40003f4e000 */
[----:B------:R-:W-:-:S14]  /*0d70*/  DSETP.GT.AND P3, PT, R34, R22, PT ;  /* 0x000000162200722a */ /* 0x000fdc0003f64000 */
[----:B------:R-:W-:Y:S05]  /*0d80*/  @!P2 BRA P3, `(.L_x_14) ;  /* 0x000000000020a947 */ /* 0x000fea0001800000 */
[----:B------:R-:W5:Y:S01]  /*0d90*/  I2F.F64 R8, R5 ;  /* 0x0000000500087312 */ /* 0x000f620000201c00 */
[----:B------:R-:W-:-:S06]  /*0da0*/  DSETP.GT.AND P2, PT, R34, R12, PT ;  /* 0x0000000c2200722a */ /* 0x000fcc0003f44000 */
[----:B------:R-:W-:-:S06]  /*0db0*/  DSETP.LE.AND P2, PT, R34, R22, P2 ;  /* 0x000000162200722a */ /* 0x000fcc0001743000 */
[----:B------:R-:W-:Y:S02]  /*0dc0*/  FSEL R13, R15, R13, P2 ;  /* 0x0000000d0f0d7208 */ /* 0x000fe40001000000 */
[----:B------:R-:W-:Y:S02]  /*0dd0*/  FSEL R12, R14, R12, P2 ;  /* 0x0000000c0e0c7208 */ /* 0x000fe40001000000 */
[----:B-----5:R-:W-:Y:S02]  /*0de0*/  FSEL R36, R8, R36, P2 ;  /* 0x0000002408247208 */ /* 0x020fe40001000000 */
[----:B------:R-:W-:Y:S01]  /*0df0*/  FSEL R37, R9, R37, P2 ;  /* 0x0000002509257208 */ /* 0x000fe20001000000 */
[----:B------:R-:W-:Y:S06]  /*0e00*/  BRA `(.L_x_13) ;  /* 0x00000000000c7947 */ /* 0x000fec0003800000 */
.L_x_14:
[----:B-12-4-:R1:W2:Y:S01]  /*0e10*/  I2F.F64 R6, R5 ;  /* 0x0000000500067312 */ /* 0x0162a20000201c00 */
[----:B------:R-:W-:Y:S02]  /*0e20*/  IMAD.MOV.U32 R10, RZ, RZ, R34 ;  /* 0x000000ffff0a7224 */ /* 0x000fe400078e0022 */
[----:B------:R-:W-:-:S07]  /*0e30*/  IMAD.MOV.U32 R11, RZ, RZ, R35 ;  /* 0x000000ffff0b7224 */ /* 0x000fce00078e0023 */
.L_x_13:
[----:B------:R-:W-:Y:S05]  /*0e40*/  BSYNC.RECONVERGENT B2 ;  /* 0x0000000000027941 */ /* 0x000fea0003800200 */
.L_x_12:
[----:B------:R-:W-:Y:S01]  /*0e50*/  DADD R38, R14, -R34 ;  /* 0x000000000e267229 */ /* 0x000fe20000000822 */
[----:B-1----:R-:W-:Y:S01]  /*0e60*/  VIADD R5, R5, 0x4 ;  /* 0x0000000405057836 */ /* 0x002fe20000000000 */
[----:B------:R-:W-:Y:S09]  /*0e70*/  @P1 BRA `(.L_x_15) ;  /* 0xfffffff400241947 */ /* 0x000ff2000383ffff */
[----:B------:R-:W-:Y:S05]  /*0e80*/  BSYNC.RECONVERGENT B0 ;  /* 0x0000000000007941 */ /* 0x000fea0003800200 */
.L_x_3:
[----:B------:R-:W-:-:S07]  /*0e90*/  VIADD R9, R5, 0xfffffffe ;  /* 0xfffffffe05097836 */ /* 0x000fce0000000000 */
.L_x_2:
[----:B------:R-:W-:Y:S05]  /*0ea0*/  BSYNC.RECONVERGENT B1 ;  /* 0x0000000000017941 */ /* 0x000fea0003800200 */
.L_x_1:
[----:B------:R-:W-:Y:S01]  /*0eb0*/  ISETP.NE.AND P1, PT, R4, RZ, PT ;  /* 0x000000ff0400720c */ /* 0x000fe20003f25270 */
[----:B------:R-:W1:Y:S01]  /*0ec0*/  LDCU.64 UR6, c[0x0][0x3b8] ;  /* 0x00007700ff0677ac */ /* 0x000e620008000a00 */
[----:B------:R-:W-:Y:S11]  /*0ed0*/  BSSY.RECONVERGENT B0, `(.L_x_0) ;  /* 0x000003e000007945 */ /* 0x000ff60003800200 */
[----:B------:R-:W-:Y:S05]  /*0ee0*/  @!P1 BRA `(.L_x_16) ;  /* 0x0000000000f09947 */ /* 0x000fea0003800000 */
[----:B------:R-:W-:-:S07]  /*0ef0*/  IMAD.MOV R8, RZ, RZ, -R4 ;  /* 0x000000ffff087224 */ /* 0x000fce00078e0a04 */
.L_x_20:
[----:B0-----:R-:W0:Y:S08]  /*0f00*/  LDC.64 R16, c[0x0][0x3a8] ;  /* 0x0000ea00ff107b82 */ /* 0x001e300000000a00 */
[----:B------:R-:W5:Y:S08]  /*0f10*/  LDC.64 R18, c[0x0][0x3c0] ;  /* 0x0000f000ff127b82 */ /* 0x000f700000000a00 */
[----:B------:R-:W2:Y:S01]  /*0f20*/  LDC.64 R4, c[0x0][0x3c8] ;  /* 0x0000f200ff047b82 */ /* 0x000ea20000000a00 */
[----:B0-----:R-:W-:-:S06]  /*0f30*/  IMAD.WIDE R16, R9, 0x8, R16 ;  /* 0x0000000809107825 */ /* 0x001fcc00078e0210 */
[----:B------:R-:W3:Y:S01]  /*0f40*/  LDG.E.64 R16, desc[UR4][R16.64] ;  /* 0x0000000410107981 */ /* 0x000ee2000c1e1b00 */
[----:B-1----:R-:W-:Y:S01]  /*0f50*/  DMUL R32, R32, UR6 ;  /* 0x0000000620207c28 */ /* 0x002fe20008000000 */
[----:B------:R-:W-:Y:S01]  /*0f60*/  IADD3 R8, PT, PT, R8, 0x1, RZ ;  /* 0x0000000108087810 */ /* 0x000fe20007ffe0ff */
[----:B-----5:R-:W-:Y:S01]  /*0f70*/  DMUL R24, R24, R18 ;  /* 0x0000001218187228 */ /* 0x020fe20000000000 */
[----:B------:R-:W-:Y:S01]  /*0f80*/  BSSY.RECONVERGENT B1, `(.L_x_17) ;  /* 0x000002f000017945 */ /* 0x000fe20003800200 */
[----:B------:R-:W-:Y:S01]  /*0f90*/  DMUL R30, R30, UR6 ;  /* 0x000000061e1e7c28 */ /* 0x000fe20008000000 */
[----:B------:R-:W-:-:S07]  /*0fa0*/  ISETP.NE.AND P2, PT, R8, RZ, PT ;  /* 0x000000ff0800720c */ /* 0x000fce0003f45270 */
[----:B--2---:R-:W-:-:S10]  /*0fb0*/  DADD R22, R30, R4 ;  /* 0x000000001e167229 */ /* 0x004fd40000000004 */
[----:B------:R-:W-:Y:S02]  /*0fc0*/  FSEL R30, R30, R22, P0 ;  /* 0x000000161e1e7208 */ /* 0x000fe40000000000 */
[----:B------:R-:W-:Y:S01]  /*0fd0*/  FSEL R31, R31, R23, P0 ;  /* 0x000000171f1f7208 */ /* 0x000fe20000000000 */
[--C-:B---3--:R-:W-:Y:S02]  /*0fe0*/  DADD R18, R32, R16.reuse ;  /* 0x0000000020127229 */ /* 0x108fe40000000010 */
[----:B------:R-:W-:Y:S02]  /*0ff0*/  DADD R20, R24, R16 ;  /* 0x0000000018147229 */ /* 0x000fe40000000010 */
[----:B------:R-:W-:Y:S01]  /*1000*/  DSETP.NEU.AND P1, PT, R16, RZ, PT ;  /* 0x000000ff1000722a */ /* 0x000fe20003f2d000 */
[----:B------:R-:W-:Y:S02]  /*1010*/  IMAD.MOV.U32 R16, RZ, RZ, R14 ;  /* 0x000000ffff107224 */ /* 0x000fe400078e000e */
[----:B------:R-:W-:-:S03]  /*1020*/  IMAD.MOV.U32 R17, RZ, RZ, R15 ;  /* 0x000000ffff117224 */ /* 0x000fc600078e000f */
[----:B------:R-:W-:Y:S02]  /*1030*/  FSEL R32, R18, R32, P1 ;  /* 0x0000002012207208 */ /* 0x000fe40000800000 */
[----:B------:R-:W-:Y:S02]  /*1040*/  FSEL R33, R19, R33, P1 ;  /* 0x0000002113217208 */ /* 0x000fe40000800000 */
[----:B------:R-:W-:Y:S02]  /*1050*/  FSEL R24, R20, R24, P1 ;  /* 0x0000001814187208 */ /* 0x000fe40000800000 */
[----:B------:R-:W-:-:S06]  /*1060*/  FSEL R25, R21, R25, P1 ;  /* 0x0000001915197208 */ /* 0x000fcc0000800000 */
[----:B------:R-:W-:-:S08]  /*1070*/  DADD R18, R32, -R24 ;  /* 0x0000000020127229 */ /* 0x000fd00000000818 */
[----:B------:R-:W-:Y:S02]  /*1080*/  DADD R14, R18, -R30 ;  /* 0x00000000120e7229 */ /* 0x000fe4000000081e */
[----:B------:R-:W0:Y:S06]  /*1090*/  LDC.64 R18, c[0x0][0x388] ;  /* 0x0000e200ff127b82 */ /* 0x000e2c0000000a00 */
[----:B------:R-:W-:Y:S02]  /*10a0*/  DSETP.GT.AND P3, PT, R14, R4, PT ;  /* 0x000000040e00722a */ /* 0x000fe40003f64000 */
[----:B------:R-:W-:-:S04]  /*10b0*/  DSETP.GT.AND P1, PT, R16, R14, PT ;  /* 0x0000000e1000722a */ /* 0x000fc80003f24000 */
[----:B------:R-:W-:Y:S02]  /*10c0*/  PLOP3.LUT P0, PT, P3, PT, PT, 0x8, 0x80 ;  /* 0x000000000080781c */ /* 0x000fe40001f0e170 */
[----:B------:R-:W-:-:S06]  /*10d0*/  DSETP.LEU.OR P1, PT, R38, RZ, !P1 ;  /* 0x000000ff2600722a */ /* 0x000fcc0004f2b400 */
[----:B------:R-:W1:Y:S01]  /*10e0*/  @P3 LDC.64 R20, c[0x0][0x380] ;  /* 0x0000e000ff143b82 */ /* 0x000e620000000a00 */
[----:B------:R-:W-:Y:S02]  /*10f0*/  @P3 IMAD.MOV.U32 R22, RZ, RZ, 0x0 ;  /* 0x00000000ff163424 */ /* 0x000fe400078e00ff */
[----:B------:R-:W-:Y:S02]  /*1100*/  @P3 IMAD.MOV.U32 R23, RZ, RZ, 0x3ff00000 ;  /* 0x3ff00000ff173424 */ /* 0x000fe400078e00ff */
[----:B0-----:R-:W-:-:S04]  /*1110*/  IMAD.WIDE R18, R9, 0x8, R18 ;  /* 0x0000000809127825 */ /* 0x001fc800078e0212 */
[----:B------:R-:W-:Y:S01]  /*1120*/  @P3 VIADD R3, R3, 0x1 ;  /* 0x0000000103033836 */ /* 0x000fe20000000000 */
[----:B------:R0:W-:Y:S01]  /*1130*/  STG.E.64 desc[UR4][R18.64], R14 ;  /* 0x0000000e12007986 */ /* 0x0001e2000c101b04 */
[----:B-1----:R-:W-:-:S05]  /*1140*/  @P3 IMAD.WIDE R20, R9, 0x8, R20 ;  /* 0x0000000809143825 */ /* 0x002fca00078e0214 */
[----:B------:R0:W-:Y:S01]  /*1150*/  @P3 STG.E.64 desc[UR4][R20.64], R22 ;  /* 0x0000001614003986 */ /* 0x0001e2000c101b04 */
[----:B------:R-:W-:Y:S05]  /*1160*/  @P1 BRA `(.L_x_18) ;  /* 0x0000000000401947 */ /* 0x000fea0003800000 */
[C---:B------:R-:W-:Y:S02]  /*1170*/  DSETP.GEU.AND P1, PT, R16.reuse, R10, PT ;  /* 0x0000000a1000722a */ /* 0x040fe40003f2e000 */
[----:B------:R-:W-:-:S14]  /*1180*/  DSETP.GT.AND P3, PT, R16, R4, PT ;  /* 0x000000041000722a */ /* 0x000fdc0003f64000 */
[----:B------:R-:W-:Y:S05]  /*1190*/  @!P1 BRA P3, `(.L_x_19) ;  /* 0x0000000000249947 */ /* 0x000fea0001800000 */
[----:B0-----:R-:W-:Y:S01]  /*11a0*/  VIADD R18, R9, 0xffffffff ;  /* 0xffffffff09127836 */ /* 0x001fe20000000000 */
[----:B------:R-:W-:-:S05]  /*11b0*/  DSETP.GT.AND P1, PT, R16, R12, PT ;  /* 0x0000000c1000722a */ /* 0x000fca0003f24000 */
[----:B------:R-:W0:Y:S01]  /*11c0*/  I2F.F64 R18, R18 ;  /* 0x0000001200127312 */ /* 0x000e220000201c00 */
[----:B------:R-:W-:-:S06]  /*11d0*/  DSETP.LE.AND P1, PT, R16, R4, P1 ;  /* 0x000000041000722a */ /* 0x000fcc0000f23000 */
[----:B------:R-:W-:Y:S02]  /*11e0*/  FSEL R13, R15, R13, P1 ;  /* 0x0000000d0f0d7208 */ /* 0x000fe40000800000 */
[----:B------:R-:W-:Y:S02]  /*11f0*/  FSEL R12, R14, R12, P1 ;  /* 0x0000000c0e0c7208 */ /* 0x000fe40000800000 */
[----:B0-----:R-:W-:Y:S02]  /*1200*/  FSEL R36, R18, R36, P1 ;  /* 0x0000002412247208 */ /* 0x001fe40000800000 */
[----:B------:R-:W-:Y:S01]  /*1210*/  FSEL R37, R19, R37, P1 ;  /* 0x0000002513257208 */ /* 0x000fe20000800000 */
[----:B------:R-:W-:Y:S06]  /*1220*/  BRA `(.L_x_18) ;  /* 0x0000000000107947 */ /* 0x000fec0003800000 */
.L_x_19:
[----:B----4-:R-:W-:Y:S02]  /*1230*/  VIADD R6, R9, 0xffffffff ;  /* 0xffffffff09067836 */ /* 0x010fe40000000000 */
[----:B------:R-:W-:Y:S02]  /*1240*/  IMAD.MOV.U32 R10, RZ, RZ, R16 ;  /* 0x000000ffff0a7224 */ /* 0x000fe400078e0010 */
[----:B------:R-:W-:Y:S02]  /*1250*/  IMAD.MOV.U32 R11, RZ, RZ, R17 ;  /* 0x000000ffff0b7224 */ /* 0x000fe400078e0011 */
[----:B------:R-:W1:Y:S05]  /*1260*/  I2F.F64 R6, R6 ;  /* 0x0000000600067312 */ /* 0x000e6a0000201c00 */
.L_x_18:
[----:B------:R-:W-:Y:S05]  /*1270*/  BSYNC.RECONVERGENT B1 ;  /* 0x0000000000017941 */ /* 0x000fea0003800200 */
.L_x_17:
[----:B------:R-:W-:Y:S01]  /*1280*/  DADD R38, R14, -R16 ;  /* 0x000000000e267229 */ /* 0x000fe20000000810 */
[----:B------:R-:W-:Y:S01]  /*1290*/  VIADD R9, R9, 0x1 ;  /* 0x0000000109097836 */ /* 0x000fe20000000000 */
[----:B------:R-:W-:Y:S09]  /*12a0*/  @P2 BRA `(.L_x_20) ;  /* 0xfffffffc00142947 */ /* 0x000ff2000383ffff */
.L_x_16:
[----:B-1----:R-:W-:Y:S05]  /*12b0*/  BSYNC.RECONVERGENT B0 ;  /* 0x0000000000007941 */ /* 0x002fea0003800200 */
.L_x_0:
[----:B------:R-:W1:Y:S02]  /*12c0*/  LDC.64 R4, c[0x0][0x3a0] ;  /* 0x0000e800ff047b82 */ /* 0x000e640000000a00 */
[----:B-1----:R-:W-:-:S06]  /*12d0*/  IMAD.WIDE R4, R0, 0x4, R4 ;  /* 0x0000000400047825 */ /* 0x002fcc00078e0204 */
[----:B------:R-:W5:Y:S02]  /*12e0*/  LDG.E R4, desc[UR4][R4.64] ;  /* 0x0000000404047981 */ /* 0x000f64000c1e1900 */
[----:B-----5:R-:W-:-:S13]  /*12f0*/  ISETP.GT.AND P0, PT, R3, R4, PT ;  /* 0x000000040300720c */ /* 0x020fda0003f04270 */
[----:B------:R-:W-:Y:S05]  /*1300*/  @!P0 BRA `(.L_x_21) ;  /* 0x0000000000408947 */ /* 0x000fea0003800000 */
[----:B------:R-:W1:Y:S01]  /*1310*/  LDCU UR6, c[0x0][0x3b0] ;  /* 0x00007600ff0677ac */ /* 0x000e620008000800 */
[----:B------:R-:W2:Y:S01]  /*1320*/  I2F.F64 R2, R2 ;  /* 0x0000000200027312 */ /* 0x000ea20000201c00 */
[----:B------:R-:W5:Y:S01]  /*1330*/  LDC.64 R8, c[0x0][0x398] ;  /* 0x0000e600ff087b82 */ /* 0x000f620000000a00 */
[----:B------:R-:W-:Y:S02]  /*1340*/  IMAD.MOV.U32 R10, RZ, RZ, 0x0 ;  /* 0x00000000ff0a7424 */ /* 0x000fe400078e00ff */
[----:B------:R-:W-:-:S05]  /*1350*/  IMAD.MOV.U32 R11, RZ, RZ, -0x40100000 ;  /* 0xbff00000ff0b7424 */ /* 0x000fca00078e00ff */
[----:B------:R-:W0:Y:S01]  /*1360*/  LDC.64 R12, c[0x0][0x390] ;  /* 0x0000e400ff0c7b82 */ /* 0x000e220000000a00 */
[----:B--2-4-:R-:W-:Y:S01]  /*1370*/  DADD R6, -R2, R6 ;  /* 0x0000000002067229 */ /* 0x014fe20000000106 */
[----:B-1----:R-:W1:Y:S07]  /*1380*/  I2F.F64 R4, UR6 ;  /* 0x0000000600047d12 */ /* 0x002e6e0008201c00 */
[----:B-1----:R-:W-:-:S08]  /*1390*/  DADD R4, R6, R4 ;  /* 0x0000000006047229 */ /* 0x002fd00000000004 */
[----:B------:R-:W-:Y:S01]  /*13a0*/  DADD R6, R4, 1 ;  /* 0x3ff0000004067429 */ /* 0x000fe20000000000 */
[----:B-----5:R-:W-:-:S04]  /*13b0*/  IMAD.WIDE R4, R0, 0x8, R8 ;  /* 0x0000000800047825 */ /* 0x020fc800078e0208 */
[----:B0-----:R-:W-:Y:S01]  /*13c0*/  IMAD.WIDE R8, R0, 0x4, R12 ;  /* 0x0000000400087825 */ /* 0x001fe200078e020c */
[----:B------:R-:W-:Y:S04]  /*13d0*/  STG.E.64 desc[UR4][R4.64], R10 ;  /* 0x0000000a04007986 */ /* 0x000fe8000c101b04 */
[----:B------:R-:W0:Y:S02]  /*13e0*/  F2I.F64.TRUNC R7, R6 ;  /* 0x0000000600077311 */ /* 0x000e24000030d100 */
[----:B0-----:R-:W-:Y:S01]  /*13f0*/  STG.E desc[UR4][R8.64], R7 ;  /* 0x0000000708007986 */ /* 0x001fe2000c101904 */
[----:B------:R-:W-:Y:S05]  /*1400*/  EXIT ;  /* 0x000000000000794d */ /* 0x000fea0003800000 */
.L_x_21:
[----:B------:R-:W-:-:S13]  /*1410*/  ISETP.GE.AND P0, PT, R3, R4, PT ;  /* 0x000000040300720c */ /* 0x000fda0003f06270 */
[----:B------:R-:W-:Y:S05]  /*1420*/  @P0 EXIT ;  /* 0x000000000000094d */ /* 0x000fea0003800000 */
[----:B------:R-:W2:Y:S01]  /*1430*/  LDCU UR6, c[0x0][0x3b0] ;  /* 0x00007600ff0677ac */ /* 0x000ea20008000800 */
[----:B------:R-:W1:Y:S01]  /*1440*/  I2F.F64 R2, R2 ;  /* 0x0000000200027312 */ /* 0x000e620000201c00 */
[----:B------:R-:W5:Y:S08]  /*1450*/  LDC.64 R4, c[0x0][0x398] ;  /* 0x0000e600ff047b82 */ /* 0x000f700000000a00 */
[----:B------:R-:W0:Y:S01]  /*1460*/  LDC.64 R8, c[0x0][0x390] ;  /* 0x0000e400ff087b82 */ /* 0x000e220000000a00 */
[----:B-1----:R-:W-:Y:S01]  /*1470*/  DADD R36, -R2, R36 ;  /* 0x0000000002247229 */ /* 0x002fe20000000124 */
[----:B--2-4-:R-:W1:Y:S01]  /*1480*/  I2F.F64 R6, UR6 ;  /* 0x0000000600067d12 */ /* 0x014e620008201c00 */
[----:B-----5:R-:W-:-:S06]  /*1490*/  IMAD.WIDE R4, R0, 0x8, R4 ;  /* 0x0000000800047825 */ /* 0x020fcc00078e0204 */
[----:B-1----:R-:W-:Y:S01]  /*14a0*/  DADD R36, R6, R36 ;  /* 0x0000000006247229 */ /* 0x002fe20000000024 */
[----:B0-----:R-:W-:-:S04]  /*14b0*/  IMAD.WIDE R8, R0, 0x4, R8 ;  /* 0x0000000400087825 */ /* 0x001fc800078e0208 */
[----:B------:R-:W-:Y:S02]  /*14c0*/  IMAD.MOV.U32 R6, RZ, RZ, 0x0 ;  /* 0x00000000ff067424 */ /* 0x000fe400078e00ff */
[----:B------:R-:W-:Y:S01]  /*14d0*/  IMAD.MOV.U32 R7, RZ, RZ, 0x3ff00000 ;  /* 0x3ff00000ff077424 */ /* 0x000fe200078e00ff */
[----:B------:R-:W-:-:S04]  /*14e0*/  DADD R36, R36, 1 ;  /* 0x3ff0000024247429 */ /* 0x000fc80000000000 */
[----:B------:R-:W-:Y:S06]  /*14f0*/  STG.E.64 desc[UR4][R4.64], R6 ;  /* 0x0000000604007986 */ /* 0x000fec000c101b04 */
[----:B------:R-:W0:Y:S02]  /*1500*/  F2I.F64.TRUNC R37, R36 ;  /* 0x0000002400257311 */ /* 0x000e24000030d100 */
[----:B0-----:R-:W-:Y:S01]  /*1510*/  STG.E desc[UR4][R8.64], R37 ;  /* 0x0000002508007986 */ /* 0x001fe2000c101904 */
[----:B------:R-:W-:Y:S05]  /*1520*/  EXIT ;  /* 0x000000000000794d */ /* 0x000fea0003800000 */
.L_x_22:
[----:B------:R-:W-:-:S00]  /*1530*/  BRA `(.L_x_22) ;  /* 0xfffffffc00fc7947 */ /* 0x000fc0000383ffff */
[----:B------:R-:W-:-:S00]  /*1540*/  NOP ;  /* 0x0000000000007918 */ /* 0x000fc00000000000 */
        /* <DEDUP_REMOVED lines=11> */
.L_x_23:


//--------------------- .nv.shared.reserved.0     --------------------------
	.section	.nv.shared.reserved.0,"aw",@nobits
	.weak		__nv_reservedSMEM_offset_0_alias
	.size		__nv_reservedSMEM_offset_0_alias, 0, 64
	.other		__nv_reservedSMEM_offset_0_alias,@"STO_CUDA_RESERVED_SHARED STV_DEFAULT"
__nv_reservedSMEM_offset_0_alias:
	.zero		0
	.zero		64


//--------------------- .nv.constant0._Z22t_v_alter_multispikev2PdS_PiS_PKiPKdiidddd --------------------------
	.section	.nv.constant0._Z22t_v_alter_multispikev2PdS_PiS_PKiPKdiidddd,"a",@progbits
	.sectionflags	@""
	.align	4
.nv.constant0._Z22t_v_alter_multispikev2PdS_PiS_PKiPKdiidddd:
	.zero		984


//--------------------- SYMBOLS --------------------------

	.type		.nv.reservedSmem.offset0,@object
	.size		.nv.reservedSmem.offset0,0x4
